//
// Generated by NVIDIA NVVM Compiler
//
// Compiler Build ID: CL-36424714
// Cuda compilation tools, release 13.0, V13.0.88
// Based on NVVM 20.0.0
//

.version 9.0
.target sm_100
.address_size 64

	// .globl	_Z14printIntKerneli
.extern .func  (.param .b32 func_retval0) vprintf
(
	.param .b64 vprintf_param_0,
	.param .b64 vprintf_param_1
)
;
.global .align 1 .b8 $str[29] = {68, 101, 118, 105, 99, 101, 32, 114, 101, 99, 101, 105, 118, 101, 100, 32, 105, 110, 116, 101, 103, 101, 114, 58, 32, 37, 100, 10};

.visible .entry _Z14printIntKerneli(
	.param .u32 _Z14printIntKerneli_param_0
)
{
	.local .align 8 .b8 	__local_depot0[8];
	.reg .b64 	%SP;
	.reg .b64 	%SPL;
	.reg .pred 	%p<2>;
	.reg .b32 	%r<7>;
	.reg .b64 	%rd<5>;

	mov.u64 	%SPL, __local_depot0;
	cvta.local.u64 	%SP, %SPL;
	ld.param.u32 	%r1, [_Z14printIntKerneli_param_0];
	mov.u32 	%r2, %tid.x;
	mov.u32 	%r3, %ctaid.x;
	or.b32  	%r4, %r2, %r3;
	setp.ne.s32 	%p1, %r4, 0;
	@%p1 bra 	$L__BB0_2;
	add.u64 	%rd1, %SP, 0;
	add.u64 	%rd2, %SPL, 0;
	st.local.u32 	[%rd2], %r1;
	mov.u64 	%rd3, $str;
	cvta.global.u64 	%rd4, %rd3;
	{ // callseq 0, 0
	.param .b64 param0;
	st.param.b64 	[param0], %rd4;
	.param .b64 param1;
	st.param.b64 	[param1], %rd1;
	.param .b32 retval0;
	call.uni (retval0), 
	vprintf, 
	(
	param0, 
	param1
	);
	ld.param.b32 	%r5, [retval0];
	} // callseq 0
$L__BB0_2:
	ret;

}


// ===== COMPILED SASS (sm_100) =====

	.target	sm_100

	.elftype	@"ET_EXEC"


//--------------------- .note.nv.tkinfo           --------------------------
	.section	.note.nv.tkinfo,"",@"SHT_NOTE"
	.sectionflags	@"SHF_NOTE_NV_TKINFO"
	.tkinfo
        /*0018*/ 	.word	0x00000002
        /*0030*/ 	.string	""
        /*0030*/ 	.string	"ptxas"
        /*0030*/ 	.string	"Cuda compilation tools, release 13.0, V13.0.88"
        /*0030*/ 	.string	"Build cuda_13.0.r13.0/compiler.36424714_0"
        /*0030*/ 	.string	"-arch sm_100 -m 64 "



//--------------------- .note.nv.cuinfo           --------------------------
	.section	.note.nv.cuinfo,"",@"SHT_NOTE"
	.sectionflags	@"SHF_NOTE_NV_CUINFO"
        /*0018*/ 	.short	0x0002
        /*001a*/ 	.short	0x0064
        /*001c*/ 	.short	0x0082
	.zero		2


//--------------------- .nv.info                  --------------------------
	.section	.nv.info,"",@"SHT_CUDA_INFO"
	.align	4


	//----- nvinfo : EIATTR_REGCOUNT
	.align		4
        /*0000*/ 	.byte	0x04, 0x2f
        /*0002*/ 	.short	(.L_2 - .L_1)
	.align		4
.L_1:
        /*0004*/ 	.word	index@(_Z14printIntKerneli)
        /*0008*/ 	.word	0x00000018


	//----- nvinfo : EIATTR_FRAME_SIZE
	.align		4
.L_2:
        /*000c*/ 	.byte	0x04, 0x11
        /*000e*/ 	.short	(.L_4 - .L_3)
	.align		4
.L_3:
        /*0010*/ 	.word	index@(_Z14printIntKerneli)
        /*0014*/ 	.word	0x00000008


	//----- nvinfo : EIATTR_MIN_STACK_SIZE
	.align		4
.L_4:
        /*0018*/ 	.byte	0x04, 0x12
        /*001a*/ 	.short	(.L_6 - .L_5)
	.align		4
.L_5:
        /*001c*/ 	.word	index@(_Z14printIntKerneli)
        /*0020*/ 	.word	0x00000008
.L_6:


//--------------------- .nv.compat                --------------------------
	.section	.nv.compat,"",@"SHT_CUDA_COMPAT_INFO"
	.align	4
        /*0000*/ 	.byte	0x02, 0x09, 0x00, 0x00, 0x02, 0x02, 0x01, 0x00, 0x02, 0x05, 0x05, 0x00, 0x03, 0x07, 0x01, 0x01
        /*0010*/ 	.byte	0x02, 0x03, 0x00, 0x00, 0x02, 0x06, 0x01, 0x00, 0x04, 0x0b, 0x08, 0x00, 0x09, 0x00, 0x00, 0x00
        /*0020*/ 	.byte	0x00, 0x00, 0x00, 0x00


//--------------------- .nv.info._Z14printIntKerneli --------------------------
	.section	.nv.info._Z14printIntKerneli,"",@"SHT_CUDA_INFO"
	.sectionflags	@""
	.align	4


	//----- nvinfo : EIATTR_CUDA_API_VERSION
	.align		4
        /*0000*/ 	.byte	0x04, 0x37
        /*0002*/ 	.short	(.L_8 - .L_7)
.L_7:
        /*0004*/ 	.word	0x00000082


	//----- nvinfo : EIATTR_KPARAM_INFO
	.align		4
.L_8:
        /*0008*/ 	.byte	0x04, 0x17
        /*000a*/ 	.short	(.L_10 - .L_9)
.L_9:
        /*000c*/ 	.word	0x00000000
        /*0010*/ 	.short	0x0000
        /*0012*/ 	.short	0x0000
        /*0014*/ 	.byte	0x00, 0xf0, 0x11, 0x00


	//----- nvinfo : EIATTR_SPARSE_MMA_MASK
	.align		4
.L_10:
        /*0018*/ 	.byte	0x03, 0x50
        /*001a*/ 	.short	0x0000


	//----- nvinfo : EIATTR_MAXREG_COUNT
	.align		4
        /*001c*/ 	.byte	0x03, 0x1b
        /*001e*/ 	.short	0x00ff


	//----- nvinfo : EIATTR_EXTERNS
	.align		4
        /*0020*/ 	.byte	0x04, 0x0f
        /*0022*/ 	.short	(.L_12 - .L_11)


	//   ....[0]....
	.align		4
.L_11:
        /*0024*/ 	.word	index@(vprintf)


	//----- nvinfo : EIATTR_MERCURY_ISA_VERSION
	.align		4
.L_12:
        /*0028*/ 	.byte	0x03, 0x5f
        /*002a*/ 	.short	0x0101


	//----- nvinfo : EIATTR_VRC_CTA_INIT_COUNT
	.align		4
        /*002c*/ 	.byte	0x02, 0x4a
	.zero		1
	.zero		1


	//----- nvinfo : EIATTR_SYSCALL_OFFSETS
	.align		4
        /*0030*/ 	.byte	0x04, 0x46
        /*0032*/ 	.short	(.L_14 - .L_13)


	//   ....[0]....
.L_13:
        /*0034*/ 	.word	0x00000120


	//----- nvinfo : EIATTR_EXIT_INSTR_OFFSETS
	.align		4
.L_14:
        /*0038*/ 	.byte	0x04, 0x1c
        /*003a*/ 	.short	(.L_16 - .L_15)


	//   ....[0]....
.L_15:
        /*003c*/ 	.word	0x00000090


	//   ....[1]....
        /*0040*/ 	.word	0x00000130


	//----- nvinfo : EIATTR_CRS_STACK_SIZE
	.align		4
.L_16:
        /*0044*/ 	.byte	0x04, 0x1e
        /*0046*/ 	.short	(.L_18 - .L_17)
.L_17:
        /*0048*/ 	.word	0x00000000


	//----- nvinfo : EIATTR_CBANK_PARAM_SIZE
	.align		4
.L_18:
        /*004c*/ 	.byte	0x03, 0x19
        /*004e*/ 	.short	0x0004


	//----- nvinfo : EIATTR_PARAM_CBANK
	.align		4
        /*0050*/ 	.byte	0x04, 0x0a
        /*0052*/ 	.short	(.L_20 - .L_19)
	.align		4
.L_19:
        /*0054*/ 	.word	index@(.nv.constant0._Z14printIntKerneli)
        /*0058*/ 	.short	0x0380
        /*005a*/ 	.short	0x0004


	//----- nvinfo : EIATTR_SW_WAR
	.align		4
.L_20:
        /*005c*/ 	.byte	0x04, 0x36
        /*005e*/ 	.short	(.L_22 - .L_21)
.L_21:
        /*0060*/ 	.word	0x00000008
.L_22:


//--------------------- .nv.callgraph             --------------------------
	.section	.nv.callgraph,"",@"SHT_CUDA_CALLGRAPH"
	.align	4
	.sectionentsize	8
	.align		4
        /*0000*/ 	.word	0x00000000
	.align		4
        /*0004*/ 	.word	0xffffffff
	.align		4
        /*0008*/ 	.word	index@(_Z14printIntKerneli)
	.align		4
        /*000c*/ 	.word	index@(vprintf)
	.align		4
        /*0010*/ 	.word	0x00000000
	.align		4
        /*0014*/ 	.word	0xfffffffe
	.align		4
        /*0018*/ 	.word	0x00000000
	.align		4
        /*001c*/ 	.word	0xfffffffd
	.align		4
        /*0020*/ 	.word	0x00000000
	.align		4
        /*0024*/ 	.word	0xfffffffc


//--------------------- .nv.constant4             --------------------------
	.section	.nv.constant4,"a",@progbits
	.align	8
	.align		8
.nv.constant4:
        /*0000*/ 	.dword	vprintf
	.align		8
        /*0008*/ 	.dword	$str


//--------------------- .text._Z14printIntKerneli --------------------------
	.section	.text._Z14printIntKerneli,"ax",@progbits
	.align	128
        .global         _Z14printIntKerneli
        .type           _Z14printIntKerneli,@function
        .size           _Z14printIntKerneli,(.L_x_2 - _Z14printIntKerneli)
        .other          _Z14printIntKerneli,@"STO_CUDA_ENTRY STV_DEFAULT"
_Z14printIntKerneli:
.text._Z14printIntKerneli:
[----:B------:R-:W0:Y:S01]  /*0000*/  LDC R1, c[0x0][0x37c] ;  /* 0x0000df00ff017b82 */ /* 0x000e220000000800 */
[----:B------:R-:W1:Y:S07]  /*0010*/  S2R R0, SR_TID.X ;  /* 0x0000000000007919 */ /* 0x000e6e0000002100 */
[----:B------:R-:W1:Y:S01]  /*0020*/  S2UR UR6, SR_CTAID.X ;  /* 0x00000000000679c3 */ /* 0x000e620000002500 */
[----:B------:R-:W2:Y:S01]  /*0030*/  LDCU UR4, c[0x0][0x2f8] ;  /* 0x00005f00ff0477ac */ /* 0x000ea20008000800 */
[----:B0-----:R-:W-:Y:S01]  /*0040*/  VIADD R1, R1, 0xfffffff8 ;  /* 0xfffffff801017836 */ /* 0x001fe20000000000 */
[----:B------:R-:W0:Y:S04]  /*0050*/  LDCU UR5, c[0x0][0x2fc] ;  /* 0x00005f80ff0577ac */ /* 0x000e280008000800 */
[----:B--2---:R-:W-:-:S05]  /*0060*/  IADD3 R6, P1, PT, R1, UR4, RZ ;  /* 0x0000000401067c10 */ /* 0x004fca000ff3e0ff */
[----:B0-----:R-:W-:Y:S01]  /*0070*/  IMAD.X R7, RZ, RZ, UR5, P1 ;  /* 0x00000005ff077e24 */ /* 0x001fe200088e06ff */
[----:B-1----:R-:W-:-:S13]  /*0080*/  LOP3.LUT P0, RZ, R0, UR6, RZ, 0xfc, !PT ;  /* 0x0000000600ff7c12 */ /* 0x002fda000f80fcff */
[----:B------:R-:W-:Y:S05]  /*0090*/  @P0 EXIT ;  /* 0x000000000000094d */ /* 0x000fea0003800000 */
[----:B------:R-:W0:Y:S01]  /*00a0*/  LDC R8, c[0x0][0x380] ;  /* 0x0000e000ff087b82 */ /* 0x000e220000000800 */
[----:B------:R-:W-:Y:S01]  /*00b0*/  MOV R0, 0x0 ;  /* 0x0000000000007802 */ /* 0x000fe20000000f00 */
[----:B------:R-:W1:Y:S06]  /*00c0*/  LDCU.64 UR4, c[0x4][0x8] ;  /* 0x01000100ff0477ac */ /* 0x000e6c0008000a00 */
[----:B------:R2:W3:Y:S01]  /*00d0*/  LDC.64 R2, c[0x4][R0] ;  /* 0x0100000000027b82 */ /* 0x0004e20000000a00 */
[----:B-1----:R-:W-:Y:S02]  /*00e0*/  IMAD.U32 R4, RZ, RZ, UR4 ;  /* 0x00000004ff047e24 */ /* 0x002fe4000f8e00ff */
[----:B------:R-:W-:Y:S01]  /*00f0*/  IMAD.U32 R5, RZ, RZ, UR5 ;  /* 0x00000005ff057e24 */ /* 0x000fe2000f8e00ff */
[----:B0-----:R2:W-:Y:S06]  /*0100*/  STL [R1], R8 ;  /* 0x0000000801007387 */ /* 0x0015ec0000100800 */
[----:B------:R-:W-:-:S07]  /*0110*/  LEPC R20, `(.L_x_0) ;  /* 0x000000001014794e */ /* 0x000fce0000000000 */
[----:B--23--:R-:W-:Y:S05]  /*0120*/  CALL.ABS.NOINC R2 ;  /* 0x0000000002007343 */ /* 0x00cfea0003c00000 */
.L_x_0:
[----:B------:R-:W-:Y:S05]  /*0130*/  EXIT ;  /* 0x000000000000794d */ /* 0x000fea0003800000 */
.L_x_1:
[----:B------:R-:W-:-:S00]  /*0140*/  BRA `(.L_x_1) ;  /* 0xfffffffc00fc7947 */ /* 0x000fc0000383ffff */
[----:B------:R-:W-:-:S00]  /*0150*/  NOP ;  /* 0x0000000000007918 */ /* 0x000fc00000000000 */
        /* <DEDUP_REMOVED lines=10> */
.L_x_2:


//--------------------- .nv.global.init           --------------------------
	.section	.nv.global.init,"aw",@progbits
.nv.global.init:
	.type		$str,@object
	.size		$str,(.L_0 - $str)
$str:
        /*0000*/ 	.byte	0x44, 0x65, 0x76, 0x69, 0x63, 0x65, 0x20, 0x72, 0x65, 0x63, 0x65, 0x69, 0x76, 0x65, 0x64, 0x20
        /*0010*/ 	.byte	0x69, 0x6e, 0x74, 0x65, 0x67, 0x65, 0x72, 0x3a, 0x20, 0x25, 0x64, 0x0a, 0x00
.L_0:


//--------------------- .nv.shared.reserved.0     --------------------------
	.section	.nv.shared.reserved.0,"aw",@nobits
	.weak		__nv_reservedSMEM_offset_0_alias
	.size		__nv_reservedSMEM_offset_0_alias, 0, 64
	.other		__nv_reservedSMEM_offset_0_alias,@"STO_CUDA_RESERVED_SHARED STV_DEFAULT"
__nv_reservedSMEM_offset_0_alias:
	.zero		0
	.zero		64


//--------------------- .nv.constant0._Z14printIntKerneli --------------------------
	.section	.nv.constant0._Z14printIntKerneli,"a",@progbits
	.sectionflags	@""
	.align	4
.nv.constant0._Z14printIntKerneli:
	.zero		900


//--------------------- SYMBOLS --------------------------

	.type		.nv.reservedSmem.offset0,@object
	.size		.nv.reservedSmem.offset0,0x4
	.type		vprintf,@function
